//
// Generated by NVIDIA NVVM Compiler
//
// Compiler Build ID: CL-36424714
// Cuda compilation tools, release 13.0, V13.0.88
// Based on NVVM 20.0.0
//

.version 9.0
.target sm_100
.address_size 64

	// .globl	_Z17leaky_relu_kernelPKfPfi

.visible .entry _Z17leaky_relu_kernelPKfPfi(
	.param .u64 .ptr .align 1 _Z17leaky_relu_kernelPKfPfi_param_0,
	.param .u64 .ptr .align 1 _Z17leaky_relu_kernelPKfPfi_param_1,
	.param .u32 _Z17leaky_relu_kernelPKfPfi_param_2
)
{
	.reg .pred 	%p<3>;
	.reg .b32 	%r<6>;
	.reg .b32 	%f<3>;
	.reg .b64 	%rd<8>;
	.reg .b64 	%fd<4>;

	ld.param.u64 	%rd1, [_Z17leaky_relu_kernelPKfPfi_param_0];
	ld.param.u64 	%rd2, [_Z17leaky_relu_kernelPKfPfi_param_1];
	ld.param.u32 	%r2, [_Z17leaky_relu_kernelPKfPfi_param_2];
	mov.u32 	%r3, %ntid.x;
	mov.u32 	%r4, %ctaid.x;
	mov.u32 	%r5, %tid.x;
	mad.lo.s32 	%r1, %r3, %r4, %r5;
	setp.ge.s32 	%p1, %r1, %r2;
	@%p1 bra 	$L__BB0_2;
	cvta.to.global.u64 	%rd3, %rd1;
	cvta.to.global.u64 	%rd4, %rd2;
	mul.wide.s32 	%rd5, %r1, 4;
	add.s64 	%rd6, %rd3, %rd5;
	ld.global.f32 	%f1, [%rd6];
	cvt.f64.f32 	%fd1, %f1;
	setp.le.f32 	%p2, %f1, 0f00000000;
	selp.f64 	%fd2, 0d3F847AE147AE147B, 0d3FF0000000000000, %p2;
	mul.f64 	%fd3, %fd2, %fd1;
	cvt.rn.f32.f64 	%f2, %fd3;
	add.s64 	%rd7, %rd4, %rd5;
	st.global.f32 	[%rd7], %f2;
$L__BB0_2:
	ret;

}


// ===== COMPILED SASS (sm_100) =====

	.target	sm_100

	.elftype	@"ET_EXEC"


//--------------------- .note.nv.tkinfo           --------------------------
	.section	.note.nv.tkinfo,"",@"SHT_NOTE"
	.sectionflags	@"SHF_NOTE_NV_TKINFO"
	.tkinfo
        /*0018*/ 	.word	0x00000002
        /*0030*/ 	.string	""
        /*0030*/ 	.string	"ptxas"
        /*0030*/ 	.string	"Cuda compilation tools, release 13.0, V13.0.88"
        /*0030*/ 	.string	"Build cuda_13.0.r13.0/compiler.36424714_0"
        /*0030*/ 	.string	"-arch sm_100 -m 64 "



//--------------------- .note.nv.cuinfo           --------------------------
	.section	.note.nv.cuinfo,"",@"SHT_NOTE"
	.sectionflags	@"SHF_NOTE_NV_CUINFO"
        /*0018*/ 	.short	0x0002
        /*001a*/ 	.short	0x0064
        /*001c*/ 	.short	0x0082
	.zero		2


//--------------------- .nv.info                  --------------------------
	.section	.nv.info,"",@"SHT_CUDA_INFO"
	.align	4


	//----- nvinfo : EIATTR_REGCOUNT
	.align		4
        /*0000*/ 	.byte	0x04, 0x2f
        /*0002*/ 	.short	(.L_1 - .L_0)
	.align		4
.L_0:
        /*0004*/ 	.word	index@(_Z17leaky_relu_kernelPKfPfi)
        /*0008*/ 	.word	0x0000000e


	//----- nvinfo : EIATTR_FRAME_SIZE
	.align		4
.L_1:
        /*000c*/ 	.byte	0x04, 0x11
        /*000e*/ 	.short	(.L_3 - .L_2)
	.align		4
.L_2:
        /*0010*/ 	.word	index@(_Z17leaky_relu_kernelPKfPfi)
        /*0014*/ 	.word	0x00000000


	//----- nvinfo : EIATTR_MIN_STACK_SIZE
	.align		4
.L_3:
        /*0018*/ 	.byte	0x04, 0x12
        /*001a*/ 	.short	(.L_5 - .L_4)
	.align		4
.L_4:
        /*001c*/ 	.word	index@(_Z17leaky_relu_kernelPKfPfi)
        /*0020*/ 	.word	0x00000000
.L_5:


//--------------------- .nv.compat                --------------------------
	.section	.nv.compat,"",@"SHT_CUDA_COMPAT_INFO"
	.align	4
        /*0000*/ 	.byte	0x02, 0x09, 0x00, 0x00, 0x02, 0x02, 0x01, 0x00, 0x02, 0x05, 0x05, 0x00, 0x03, 0x07, 0x01, 0x01
        /*0010*/ 	.byte	0x02, 0x03, 0x00, 0x00, 0x02, 0x06, 0x01, 0x00, 0x04, 0x0b, 0x08, 0x00, 0x01, 0x00, 0x00, 0x00
        /*0020*/ 	.byte	0x00, 0x00, 0x00, 0x00


//--------------------- .nv.info._Z17leaky_relu_kernelPKfPfi --------------------------
	.section	.nv.info._Z17leaky_relu_kernelPKfPfi,"",@"SHT_CUDA_INFO"
	.sectionflags	@""
	.align	4


	//----- nvinfo : EIATTR_CUDA_API_VERSION
	.align		4
        /*0000*/ 	.byte	0x04, 0x37
        /*0002*/ 	.short	(.L_7 - .L_6)
.L_6:
        /*0004*/ 	.word	0x00000082


	//----- nvinfo : EIATTR_KPARAM_INFO
	.align		4
.L_7:
        /*0008*/ 	.byte	0x04, 0x17
        /*000a*/ 	.short	(.L_9 - .L_8)
.L_8:
        /*000c*/ 	.word	0x00000000
        /*0010*/ 	.short	0x0002
        /*0012*/ 	.short	0x0010
        /*0014*/ 	.byte	0x00, 0xf0, 0x11, 0x00


	//----- nvinfo : EIATTR_KPARAM_INFO
	.align		4
.L_9:
        /*0018*/ 	.byte	0x04, 0x17
        /*001a*/ 	.short	(.L_11 - .L_10)
.L_10:
        /*001c*/ 	.word	0x00000000
        /*0020*/ 	.short	0x0001
        /*0022*/ 	.short	0x0008
        /*0024*/ 	.byte	0x00, 0xf5, 0x21, 0x00


	//----- nvinfo : EIATTR_KPARAM_INFO
	.align		4
.L_11:
        /*0028*/ 	.byte	0x04, 0x17
        /*002a*/ 	.short	(.L_13 - .L_12)
.L_12:
        /*002c*/ 	.word	0x00000000
        /*0030*/ 	.short	0x0000
        /*0032*/ 	.short	0x0000
        /*0034*/ 	.byte	0x00, 0xf5, 0x21, 0x00


	//----- nvinfo : EIATTR_SPARSE_MMA_MASK
	.align		4
.L_13:
        /*0038*/ 	.byte	0x03, 0x50
        /*003a*/ 	.short	0x0000


	//----- nvinfo : EIATTR_MAXREG_COUNT
	.align		4
        /*003c*/ 	.byte	0x03, 0x1b
        /*003e*/ 	.short	0x00ff


	//----- nvinfo : EIATTR_MERCURY_ISA_VERSION
	.align		4
        /*0040*/ 	.byte	0x03, 0x5f
        /*0042*/ 	.short	0x0101


	//----- nvinfo : EIATTR_VRC_CTA_INIT_COUNT
	.align		4
        /*0044*/ 	.byte	0x02, 0x4a
	.zero		1
	.zero		1


	//----- nvinfo : EIATTR_EXIT_INSTR_OFFSETS
	.align		4
        /*0048*/ 	.byte	0x04, 0x1c
        /*004a*/ 	.short	(.L_15 - .L_14)


	//   ....[0]....
.L_14:
        /*004c*/ 	.word	0x00000070


	//   ....[1]....
        /*0050*/ 	.word	0x00000160


	//----- nvinfo : EIATTR_CBANK_PARAM_SIZE
	.align		4
.L_15:
        /*0054*/ 	.byte	0x03, 0x19
        /*0056*/ 	.short	0x0014


	//----- nvinfo : EIATTR_PARAM_CBANK
	.align		4
        /*0058*/ 	.byte	0x04, 0x0a
        /*005a*/ 	.short	(.L_17 - .L_16)
	.align		4
.L_16:
        /*005c*/ 	.word	index@(.nv.constant0._Z17leaky_relu_kernelPKfPfi)
        /*0060*/ 	.short	0x0380
        /*0062*/ 	.short	0x0014


	//----- nvinfo : EIATTR_SW_WAR
	.align		4
.L_17:
        /*0064*/ 	.byte	0x04, 0x36
        /*0066*/ 	.short	(.L_19 - .L_18)
.L_18:
        /*0068*/ 	.word	0x00000008
.L_19:


//--------------------- .nv.callgraph             --------------------------
	.section	.nv.callgraph,"",@"SHT_CUDA_CALLGRAPH"
	.align	4
	.sectionentsize	8
	.align		4
        /*0000*/ 	.word	0x00000000
	.align		4
        /*0004*/ 	.word	0xffffffff
	.align		4
        /*0008*/ 	.word	0x00000000
	.align		4
        /*000c*/ 	.word	0xfffffffe
	.align		4
        /*0010*/ 	.word	0x00000000
	.align		4
        /*0014*/ 	.word	0xfffffffd
	.align		4
        /*0018*/ 	.word	0x00000000
	.align		4
        /*001c*/ 	.word	0xfffffffc


//--------------------- .text._Z17leaky_relu_kernelPKfPfi --------------------------
	.section	.text._Z17leaky_relu_kernelPKfPfi,"ax",@progbits
	.align	128
        .global         _Z17leaky_relu_kernelPKfPfi
        .type           _Z17leaky_relu_kernelPKfPfi,@function
        .size           _Z17leaky_relu_kernelPKfPfi,(.L_x_1 - _Z17leaky_relu_kernelPKfPfi)
        .other          _Z17leaky_relu_kernelPKfPfi,@"STO_CUDA_ENTRY STV_DEFAULT"
_Z17leaky_relu_kernelPKfPfi:
.text._Z17leaky_relu_kernelPKfPfi:
[----:B------:R-:W-:Y:S01]  /*0000*/  LDC R1, c[0x0][0x37c] ;  /* 0x0000df00ff017b82 */ /* 0x000fe20000000800 */
[----:B------:R-:W0:Y:S01]  /*0010*/  S2R R11, SR_CTAID.X ;  /* 0x00000000000b7919 */ /* 0x000e220000002500 */
[----:B------:R-:W0:Y:S01]  /*0020*/  LDCU UR4, c[0x0][0x360] ;  /* 0x00006c00ff0477ac */ /* 0x000e220008000800 */
[----:B------:R-:W0:Y:S01]  /*0030*/  S2R R0, SR_TID.X ;  /* 0x0000000000007919 */ /* 0x000e220000002100 */
[----:B------:R-:W1:Y:S01]  /*0040*/  LDCU UR5, c[0x0][0x390] ;  /* 0x00007200ff0577ac */ /* 0x000e620008000800 */
[----:B0-----:R-:W-:-:S05]  /*0050*/  IMAD R11, R11, UR4, R0 ;  /* 0x000000040b0b7c24 */ /* 0x001fca000f8e0200 */
[----:B-1----:R-:W-:-:S13]  /*0060*/  ISETP.GE.AND P0, PT, R11, UR5, PT ;  /* 0x000000050b007c0c */ /* 0x002fda000bf06270 */
[----:B------:R-:W-:Y:S05]  /*0070*/  @P0 EXIT ;  /* 0x000000000000094d */ /* 0x000fea0003800000 */
[----:B------:R-:W0:Y:S01]  /*0080*/  LDC.64 R2, c[0x0][0x380] ;  /* 0x0000e000ff027b82 */ /* 0x000e220000000a00 */
[----:B------:R-:W1:Y:S01]  /*0090*/  LDCU.64 UR4, c[0x0][0x358] ;  /* 0x00006b00ff0477ac */ /* 0x000e620008000a00 */
[----:B------:R-:W-:-:S06]  /*00a0*/  HFMA2 R6, -RZ, RZ, 1.87890625, 56352 ;  /* 0x3f847ae1ff067431 */ /* 0x000fcc00000001ff */
[----:B------:R-:W2:Y:S01]  /*00b0*/  LDC.64 R8, c[0x0][0x388] ;  /* 0x0000e200ff087b82 */ /* 0x000ea20000000a00 */
[----:B0-----:R-:W-:-:S06]  /*00c0*/  IMAD.WIDE R2, R11, 0x4, R2 ;  /* 0x000000040b027825 */ /* 0x001fcc00078e0202 */
[----:B-1----:R-:W3:Y:S02]  /*00d0*/  LDG.E R2, desc[UR4][R2.64] ;  /* 0x0000000402027981 */ /* 0x002ee4000c1e1900 */
[----:B---3--:R-:W0:Y:S01]  /*00e0*/  F2F.F64.F32 R4, R2 ;  /* 0x0000000200047310 */ /* 0x008e220000201800 */
[----:B------:R-:W-:-:S04]  /*00f0*/  FSETP.GTU.AND P0, PT, R2, RZ, PT ;  /* 0x000000ff0200720b */ /* 0x000fc80003f0c000 */
[----:B------:R-:W-:Y:S02]  /*0100*/  FSEL R7, R6, 1.875, !P0 ;  /* 0x3ff0000006077808 */ /* 0x000fe40004000000 */
[----:B------:R-:W-:-:S06]  /*0110*/  FSEL R6, RZ, 89128.9609375, P0 ;  /* 0x47ae147bff067808 */ /* 0x000fcc0000000000 */
[----:B0-----:R-:W-:Y:S01]  /*0120*/  DMUL R4, R4, R6 ;  /* 0x0000000604047228 */ /* 0x001fe20000000000 */
[----:B--2---:R-:W-:-:S09]  /*0130*/  IMAD.WIDE R6, R11, 0x4, R8 ;  /* 0x000000040b067825 */ /* 0x004fd200078e0208 */
[----:B------:R-:W0:Y:S02]  /*0140*/  F2F.F32.F64 R5, R4 ;  /* 0x0000000400057310 */ /* 0x000e240000301000 */
[----:B0-----:R-:W-:Y:S01]  /*0150*/  STG.E desc[UR4][R6.64], R5 ;  /* 0x0000000506007986 */ /* 0x001fe2000c101904 */
[----:B------:R-:W-:Y:S05]  /*0160*/  EXIT ;  /* 0x000000000000794d */ /* 0x000fea0003800000 */
.L_x_0:
[----:B------:R-:W-:-:S00]  /*0170*/  BRA `(.L_x_0) ;  /* 0xfffffffc00fc7947 */ /* 0x000fc0000383ffff */
[----:B------:R-:W-:-:S00]  /*0180*/  NOP ;  /* 0x0000000000007918 */ /* 0x000fc00000000000 */
[----:B------:R-:W-:-:S00]  /*0190*/  NOP ;  /* 0x0000000000007918 */ /* 0x000fc00000000000 */
[----:B------:R-:W-:-:S00]  /*01a0*/  NOP ;  /* 0x0000000000007918 */ /* 0x000fc00000000000 */
[----:B------:R-:W-:-:S00]  /*01b0*/  NOP ;  /* 0x0000000000007918 */ /* 0x000fc00000000000 */
[----:B------:R-:W-:-:S00]  /*01c0*/  NOP ;  /* 0x0000000000007918 */ /* 0x000fc00000000000 */
[----:B------:R-:W-:-:S00]  /*01d0*/  NOP ;  /* 0x0000000000007918 */ /* 0x000fc00000000000 */
[----:B------:R-:W-:-:S00]  /*01e0*/  NOP ;  /* 0x0000000000007918 */ /* 0x000fc00000000000 */
[----:B------:R-:W-:-:S00]  /*01f0*/  NOP ;  /* 0x0000000000007918 */ /* 0x000fc00000000000 */
.L_x_1:


//--------------------- .nv.shared.reserved.0     --------------------------
	.section	.nv.shared.reserved.0,"aw",@nobits
	.weak		__nv_reservedSMEM_offset_0_alias
	.size		__nv_reservedSMEM_offset_0_alias, 0, 64
	.other		__nv_reservedSMEM_offset_0_alias,@"STO_CUDA_RESERVED_SHARED STV_DEFAULT"
__nv_reservedSMEM_offset_0_alias:
	.zero		0
	.zero		64


//--------------------- .nv.constant0._Z17leaky_relu_kernelPKfPfi --------------------------
	.section	.nv.constant0._Z17leaky_relu_kernelPKfPfi,"a",@progbits
	.sectionflags	@""
	.align	4
.nv.constant0._Z17leaky_relu_kernelPKfPfi:
	.zero		916


//--------------------- SYMBOLS --------------------------

	.type		.nv.reservedSmem.offset0,@object
	.size		.nv.reservedSmem.offset0,0x4
